//
// Generated by NVIDIA NVVM Compiler
//
// Compiler Build ID: CL-36424714
// Cuda compilation tools, release 13.0, V13.0.88
// Based on NVVM 20.0.0
//

.version 9.0
.target sm_100
.address_size 64

	// .globl	_Z15findMinDistancePiPbS_S_i

.visible .entry _Z15findMinDistancePiPbS_S_i(
	.param .u64 .ptr .align 1 _Z15findMinDistancePiPbS_S_i_param_0,
	.param .u64 .ptr .align 1 _Z15findMinDistancePiPbS_S_i_param_1,
	.param .u64 .ptr .align 1 _Z15findMinDistancePiPbS_S_i_param_2,
	.param .u64 .ptr .align 1 _Z15findMinDistancePiPbS_S_i_param_3,
	.param .u32 _Z15findMinDistancePiPbS_S_i_param_4
)
{
	.reg .pred 	%p<4>;
	.reg .b16 	%rs<2>;
	.reg .b32 	%r<9>;
	.reg .b64 	%rd<13>;

	ld.param.u64 	%rd1, [_Z15findMinDistancePiPbS_S_i_param_0];
	ld.param.u64 	%rd2, [_Z15findMinDistancePiPbS_S_i_param_1];
	ld.param.u64 	%rd3, [_Z15findMinDistancePiPbS_S_i_param_2];
	ld.param.u64 	%rd4, [_Z15findMinDistancePiPbS_S_i_param_3];
	ld.param.u32 	%r2, [_Z15findMinDistancePiPbS_S_i_param_4];
	mov.u32 	%r3, %tid.x;
	mov.u32 	%r4, %ctaid.x;
	mov.u32 	%r5, %ntid.x;
	mad.lo.s32 	%r1, %r4, %r5, %r3;
	setp.ge.s32 	%p1, %r1, %r2;
	@%p1 bra 	$L__BB0_4;
	cvta.to.global.u64 	%rd5, %rd2;
	cvt.s64.s32 	%rd6, %r1;
	add.s64 	%rd7, %rd5, %rd6;
	ld.global.u8 	%rs1, [%rd7];
	setp.ne.s16 	%p2, %rs1, 0;
	@%p2 bra 	$L__BB0_4;
	cvta.to.global.u64 	%rd8, %rd4;
	cvta.to.global.u64 	%rd9, %rd1;
	mul.wide.s32 	%rd10, %r1, 4;
	add.s64 	%rd11, %rd9, %rd10;
	ld.global.u32 	%r6, [%rd11];
	atom.global.min.s32 	%r7, [%rd8], %r6;
	ld.global.u32 	%r8, [%rd8];
	setp.ne.s32 	%p3, %r6, %r8;
	@%p3 bra 	$L__BB0_4;
	cvta.to.global.u64 	%rd12, %rd3;
	st.global.u32 	[%rd12], %r1;
$L__BB0_4:
	ret;

}


// ===== COMPILED SASS (sm_100) =====

	.target	sm_100

	.elftype	@"ET_EXEC"


//--------------------- .note.nv.tkinfo           --------------------------
	.section	.note.nv.tkinfo,"",@"SHT_NOTE"
	.sectionflags	@"SHF_NOTE_NV_TKINFO"
	.tkinfo
        /*0018*/ 	.word	0x00000002
        /*0030*/ 	.string	""
        /*0030*/ 	.string	"ptxas"
        /*0030*/ 	.string	"Cuda compilation tools, release 13.0, V13.0.88"
        /*0030*/ 	.string	"Build cuda_13.0.r13.0/compiler.36424714_0"
        /*0030*/ 	.string	"-arch sm_100 -m 64 "



//--------------------- .note.nv.cuinfo           --------------------------
	.section	.note.nv.cuinfo,"",@"SHT_NOTE"
	.sectionflags	@"SHF_NOTE_NV_CUINFO"
        /*0018*/ 	.short	0x0002
        /*001a*/ 	.short	0x0064
        /*001c*/ 	.short	0x0082
	.zero		2


//--------------------- .nv.info                  --------------------------
	.section	.nv.info,"",@"SHT_CUDA_INFO"
	.align	4


	//----- nvinfo : EIATTR_REGCOUNT
	.align		4
        /*0000*/ 	.byte	0x04, 0x2f
        /*0002*/ 	.short	(.L_1 - .L_0)
	.align		4
.L_0:
        /*0004*/ 	.word	index@(_Z15findMinDistancePiPbS_S_i)
        /*0008*/ 	.word	0x0000000e


	//----- nvinfo : EIATTR_FRAME_SIZE
	.align		4
.L_1:
        /*000c*/ 	.byte	0x04, 0x11
        /*000e*/ 	.short	(.L_3 - .L_2)
	.align		4
.L_2:
        /*0010*/ 	.word	index@(_Z15findMinDistancePiPbS_S_i)
        /*0014*/ 	.word	0x00000000


	//----- nvinfo : EIATTR_MIN_STACK_SIZE
	.align		4
.L_3:
        /*0018*/ 	.byte	0x04, 0x12
        /*001a*/ 	.short	(.L_5 - .L_4)
	.align		4
.L_4:
        /*001c*/ 	.word	index@(_Z15findMinDistancePiPbS_S_i)
        /*0020*/ 	.word	0x00000000
.L_5:


//--------------------- .nv.compat                --------------------------
	.section	.nv.compat,"",@"SHT_CUDA_COMPAT_INFO"
	.align	4
        /*0000*/ 	.byte	0x02, 0x09, 0x00, 0x00, 0x02, 0x02, 0x01, 0x00, 0x02, 0x05, 0x05, 0x00, 0x03, 0x07, 0x01, 0x01
        /*0010*/ 	.byte	0x02, 0x03, 0x00, 0x00, 0x02, 0x06, 0x01, 0x00, 0x04, 0x0b, 0x08, 0x00, 0x09, 0x00, 0x00, 0x00
        /*0020*/ 	.byte	0x00, 0x00, 0x00, 0x00


//--------------------- .nv.info._Z15findMinDistancePiPbS_S_i --------------------------
	.section	.nv.info._Z15findMinDistancePiPbS_S_i,"",@"SHT_CUDA_INFO"
	.sectionflags	@""
	.align	4


	//----- nvinfo : EIATTR_CUDA_API_VERSION
	.align		4
        /*0000*/ 	.byte	0x04, 0x37
        /*0002*/ 	.short	(.L_7 - .L_6)
.L_6:
        /*0004*/ 	.word	0x00000082


	//----- nvinfo : EIATTR_KPARAM_INFO
	.align		4
.L_7:
        /*0008*/ 	.byte	0x04, 0x17
        /*000a*/ 	.short	(.L_9 - .L_8)
.L_8:
        /*000c*/ 	.word	0x00000000
        /*0010*/ 	.short	0x0004
        /*0012*/ 	.short	0x0020
        /*0014*/ 	.byte	0x00, 0xf0, 0x11, 0x00


	//----- nvinfo : EIATTR_KPARAM_INFO
	.align		4
.L_9:
        /*0018*/ 	.byte	0x04, 0x17
        /*001a*/ 	.short	(.L_11 - .L_10)
.L_10:
        /*001c*/ 	.word	0x00000000
        /*0020*/ 	.short	0x0003
        /*0022*/ 	.short	0x0018
        /*0024*/ 	.byte	0x00, 0xf5, 0x21, 0x00


	//----- nvinfo : EIATTR_KPARAM_INFO
	.align		4
.L_11:
        /*0028*/ 	.byte	0x04, 0x17
        /*002a*/ 	.short	(.L_13 - .L_12)
.L_12:
        /*002c*/ 	.word	0x00000000
        /*0030*/ 	.short	0x0002
        /*0032*/ 	.short	0x0010
        /*0034*/ 	.byte	0x00, 0xf5, 0x21, 0x00


	//----- nvinfo : EIATTR_KPARAM_INFO
	.align		4
.L_13:
        /*0038*/ 	.byte	0x04, 0x17
        /*003a*/ 	.short	(.L_15 - .L_14)
.L_14:
        /*003c*/ 	.word	0x00000000
        /*0040*/ 	.short	0x0001
        /*0042*/ 	.short	0x0008
        /*0044*/ 	.byte	0x00, 0xf5, 0x21, 0x00


	//----- nvinfo : EIATTR_KPARAM_INFO
	.align		4
.L_15:
        /*0048*/ 	.byte	0x04, 0x17
        /*004a*/ 	.short	(.L_17 - .L_16)
.L_16:
        /*004c*/ 	.word	0x00000000
        /*0050*/ 	.short	0x0000
        /*0052*/ 	.short	0x0000
        /*0054*/ 	.byte	0x00, 0xf5, 0x21, 0x00


	//----- nvinfo : EIATTR_SPARSE_MMA_MASK
	.align		4
.L_17:
        /*0058*/ 	.byte	0x03, 0x50
        /*005a*/ 	.short	0x0000


	//----- nvinfo : EIATTR_MAXREG_COUNT
	.align		4
        /*005c*/ 	.byte	0x03, 0x1b
        /*005e*/ 	.short	0x00ff


	//----- nvinfo : EIATTR_MERCURY_ISA_VERSION
	.align		4
        /*0060*/ 	.byte	0x03, 0x5f
        /*0062*/ 	.short	0x0101


	//----- nvinfo : EIATTR_INT_WARP_WIDE_INSTR_OFFSETS
	.align		4
        /*0064*/ 	.byte	0x04, 0x31
        /*0066*/ 	.short	(.L_19 - .L_18)


	//   ....[0]....
.L_18:
        /*0068*/ 	.word	0x00000130


	//   ....[1]....
        /*006c*/ 	.word	0x00000170


	//----- nvinfo : EIATTR_VRC_CTA_INIT_COUNT
	.align		4
.L_19:
        /*0070*/ 	.byte	0x02, 0x4a
	.zero		1
	.zero		1


	//----- nvinfo : EIATTR_EXIT_INSTR_OFFSETS
	.align		4
        /*0074*/ 	.byte	0x04, 0x1c
        /*0076*/ 	.short	(.L_21 - .L_20)


	//   ....[0]....
.L_20:
        /*0078*/ 	.word	0x00000070


	//   ....[1]....
        /*007c*/ 	.word	0x000000e0


	//   ....[2]....
        /*0080*/ 	.word	0x000001c0


	//   ....[3]....
        /*0084*/ 	.word	0x000001f0


	//----- nvinfo : EIATTR_CBANK_PARAM_SIZE
	.align		4
.L_21:
        /*0088*/ 	.byte	0x03, 0x19
        /*008a*/ 	.short	0x0024


	//----- nvinfo : EIATTR_PARAM_CBANK
	.align		4
        /*008c*/ 	.byte	0x04, 0x0a
        /*008e*/ 	.short	(.L_23 - .L_22)
	.align		4
.L_22:
        /*0090*/ 	.word	index@(.nv.constant0._Z15findMinDistancePiPbS_S_i)
        /*0094*/ 	.short	0x0380
        /*0096*/ 	.short	0x0024


	//----- nvinfo : EIATTR_SW_WAR
	.align		4
.L_23:
        /*0098*/ 	.byte	0x04, 0x36
        /*009a*/ 	.short	(.L_25 - .L_24)
.L_24:
        /*009c*/ 	.word	0x00000008
.L_25:


//--------------------- .nv.callgraph             --------------------------
	.section	.nv.callgraph,"",@"SHT_CUDA_CALLGRAPH"
	.align	4
	.sectionentsize	8
	.align		4
        /*0000*/ 	.word	0x00000000
	.align		4
        /*0004*/ 	.word	0xffffffff
	.align		4
        /*0008*/ 	.word	0x00000000
	.align		4
        /*000c*/ 	.word	0xfffffffe
	.align		4
        /*0010*/ 	.word	0x00000000
	.align		4
        /*0014*/ 	.word	0xfffffffd
	.align		4
        /*0018*/ 	.word	0x00000000
	.align		4
        /*001c*/ 	.word	0xfffffffc


//--------------------- .text._Z15findMinDistancePiPbS_S_i --------------------------
	.section	.text._Z15findMinDistancePiPbS_S_i,"ax",@progbits
	.align	128
        .global         _Z15findMinDistancePiPbS_S_i
        .type           _Z15findMinDistancePiPbS_S_i,@function
        .size           _Z15findMinDistancePiPbS_S_i,(.L_x_1 - _Z15findMinDistancePiPbS_S_i)
        .other          _Z15findMinDistancePiPbS_S_i,@"STO_CUDA_ENTRY STV_DEFAULT"
_Z15findMinDistancePiPbS_S_i:
.text._Z15findMinDistancePiPbS_S_i:
[----:B------:R-:W-:Y:S01]  /*0000*/  LDC R1, c[0x0][0x37c] ;  /* 0x0000df00ff017b82 */ /* 0x000fe20000000800 */
[----:B------:R-:W0:Y:S07]  /*0010*/  S2R R7, SR_TID.X ;  /* 0x0000000000077919 */ /* 0x000e2e0000002100 */
[----:B------:R-:W0:Y:S01]  /*0020*/  S2UR UR4, SR_CTAID.X ;  /* 0x00000000000479c3 */ /* 0x000e220000002500 */
[----:B------:R-:W1:Y:S07]  /*0030*/  LDCU UR5, c[0x0][0x3a0] ;  /* 0x00007400ff0577ac */ /* 0x000e6e0008000800 */
[----:B------:R-:W0:Y:S02]  /*0040*/  LDC R0, c[0x0][0x360] ;  /* 0x0000d800ff007b82 */ /* 0x000e240000000800 */
[----:B0-----:R-:W-:-:S05]  /*0050*/  IMAD R7, R0, UR4, R7 ;  /* 0x0000000400077c24 */ /* 0x001fca000f8e0207 */
[----:B-1----:R-:W-:-:S13]  /*0060*/  ISETP.GE.AND P0, PT, R7, UR5, PT ;  /* 0x0000000507007c0c */ /* 0x002fda000bf06270 */
[----:B------:R-:W-:Y:S05]  /*0070*/  @P0 EXIT ;  /* 0x000000000000094d */ /* 0x000fea0003800000 */
[----:B------:R-:W0:Y:S01]  /*0080*/  LDCU.64 UR4, c[0x0][0x388] ;  /* 0x00007100ff0477ac */ /* 0x000e220008000a00 */
[----:B------:R-:W1:Y:S01]  /*0090*/  LDCU.64 UR6, c[0x0][0x358] ;  /* 0x00006b00ff0677ac */ /* 0x000e620008000a00 */
[----:B0-----:R-:W-:-:S04]  /*00a0*/  IADD3 R2, P0, PT, R7, UR4, RZ ;  /* 0x0000000407027c10 */ /* 0x001fc8000ff1e0ff */
[----:B------:R-:W-:-:S05]  /*00b0*/  LEA.HI.X.SX32 R3, R7, UR5, 0x1, P0 ;  /* 0x0000000507037c11 */ /* 0x000fca00080f0eff */
[----:B-1----:R-:W2:Y:S02]  /*00c0*/  LDG.E.U8 R2, desc[UR6][R2.64] ;  /* 0x0000000602027981 */ /* 0x002ea4000c1e1100 */
[----:B--2---:R-:W-:-:S13]  /*00d0*/  ISETP.NE.AND P0, PT, R2, RZ, PT ;  /* 0x000000ff0200720c */ /* 0x004fda0003f05270 */
[----:B------:R-:W-:Y:S05]  /*00e0*/  @P0 EXIT ;  /* 0x000000000000094d */ /* 0x000fea0003800000 */
[----:B------:R-:W0:Y:S02]  /*00f0*/  LDC.64 R2, c[0x0][0x380] ;  /* 0x0000e000ff027b82 */ /* 0x000e240000000a00 */
[----:B0-----:R-:W-:-:S06]  /*0100*/  IMAD.WIDE R2, R7, 0x4, R2 ;  /* 0x0000000407027825 */ /* 0x001fcc00078e0202 */
[----:B------:R-:W2:Y:S01]  /*0110*/  LDG.E R2, desc[UR6][R2.64] ;  /* 0x0000000602027981 */ /* 0x000ea2000c1e1900 */
[----:B------:R-:W0:Y:S01]  /*0120*/  LDC.64 R4, c[0x0][0x398] ;  /* 0x0000e600ff047b82 */ /* 0x000e220000000a00 */
[----:B------:R-:W-:Y:S01]  /*0130*/  VOTEU.ANY UR4, UPT, PT ;  /* 0x0000000000047886 */ /* 0x000fe200038e0100 */
[----:B------:R-:W1:Y:S01]  /*0140*/  S2R R0, SR_LANEID ;  /* 0x0000000000007919 */ /* 0x000e620000000000 */
[----:B------:R-:W-:-:S06]  /*0150*/  UFLO.U32 UR4, UR4 ;  /* 0x00000004000472bd */ /* 0x000fcc00080e0000 */
[----:B-1----:R-:W-:Y:S02]  /*0160*/  ISETP.EQ.U32.AND P0, PT, R0, UR4, PT ;  /* 0x0000000400007c0c */ /* 0x002fe4000bf02070 */
[----:B--2---:R-:W-:-:S13]  /*0170*/  CREDUX.MIN.S32 UR5, R2 ;  /* 0x00000000020572cc */ /* 0x004fda0000008200 */
[----:B------:R-:W-:-:S05]  /*0180*/  IMAD.U32 R11, RZ, RZ, UR5 ;  /* 0x00000005ff0b7e24 */ /* 0x000fca000f8e00ff */
[----:B0-----:R0:W-:Y:S04]  /*0190*/  @P0 REDG.E.MIN.S32.STRONG.GPU desc[UR6][R4.64], R11 ;  /* 0x0000000b0400098e */ /* 0x0011e8000c92e306 */
[----:B------:R-:W2:Y:S02]  /*01a0*/  LDG.E R9, desc[UR6][R4.64] ;  /* 0x0000000604097981 */ /* 0x000ea4000c1e1900 */
[----:B--2---:R-:W-:-:S13]  /*01b0*/  ISETP.NE.AND P0, PT, R2, R9, PT ;  /* 0x000000090200720c */ /* 0x004fda0003f05270 */
[----:B0-----:R-:W-:Y:S05]  /*01c0*/  @P0 EXIT ;  /* 0x000000000000094d */ /* 0x001fea0003800000 */
[----:B------:R-:W0:Y:S02]  /*01d0*/  LDC.64 R2, c[0x0][0x390] ;  /* 0x0000e400ff027b82 */ /* 0x000e240000000a00 */
[----:B0-----:R-:W-:Y:S01]  /*01e0*/  STG.E desc[UR6][R2.64], R7 ;  /* 0x0000000702007986 */ /* 0x001fe2000c101906 */
[----:B------:R-:W-:Y:S05]  /*01f0*/  EXIT ;  /* 0x000000000000794d */ /* 0x000fea0003800000 */
.L_x_0:
[----:B------:R-:W-:-:S00]  /*0200*/  BRA `(.L_x_0) ;  /* 0xfffffffc00fc7947 */ /* 0x000fc0000383ffff */
[----:B------:R-:W-:-:S00]  /*0210*/  NOP ;  /* 0x0000000000007918 */ /* 0x000fc00000000000 */
        /* <DEDUP_REMOVED lines=14> */
.L_x_1:


//--------------------- .nv.shared.reserved.0     --------------------------
	.section	.nv.shared.reserved.0,"aw",@nobits
	.weak		__nv_reservedSMEM_offset_0_alias
	.size		__nv_reservedSMEM_offset_0_alias, 0, 64
	.other		__nv_reservedSMEM_offset_0_alias,@"STO_CUDA_RESERVED_SHARED STV_DEFAULT"
__nv_reservedSMEM_offset_0_alias:
	.zero		0
	.zero		64


//--------------------- .nv.constant0._Z15findMinDistancePiPbS_S_i --------------------------
	.section	.nv.constant0._Z15findMinDistancePiPbS_S_i,"a",@progbits
	.sectionflags	@""
	.align	4
.nv.constant0._Z15findMinDistancePiPbS_S_i:
	.zero		932


//--------------------- SYMBOLS --------------------------

	.type		.nv.reservedSmem.offset0,@object
	.size		.nv.reservedSmem.offset0,0x4
